	.headerflags	@"EF_CUDA_TEXMODE_UNIFIED EF_CUDA_64BIT_ADDRESS EF_CUDA_ACCELERATORS EF_CUDA_SM90 EF_CUDA_VIRTUAL_SM(EF_CUDA_SM90)"
	.elftype	@"ET_EXEC"


//--------------------- .nv.info                  --------------------------
	.section	.nv.info,"",@"SHT_CUDA_INFO"
	.align	4


	//----- nvinfo : EIATTR_REGCOUNT
	.align		4
        /*0000*/ 	.byte	0x04, 0x2f
        /*0002*/ 	.short	(.L_2 - .L_1)
	.align		4
.L_1:
        /*0004*/ 	.word	index@(triton_poi_fused_add_native_layer_norm_8)
        /*0008*/ 	.word	0x00000018


	//----- nvinfo : EIATTR_MIN_STACK_SIZE
	.align		4
.L_2:
        /*000c*/ 	.byte	0x04, 0x12
        /*000e*/ 	.short	(.L_4 - .L_3)
	.align		4
.L_3:
        /*0010*/ 	.word	index@(triton_poi_fused_add_native_layer_norm_8)
        /*0014*/ 	.word	0x00000000


	//----- nvinfo : EIATTR_FRAME_SIZE
	.align		4
.L_4:
        /*0018*/ 	.byte	0x04, 0x11
        /*001a*/ 	.short	(.L_6 - .L_5)
	.align		4
.L_5:
        /*001c*/ 	.word	index@(triton_poi_fused_add_native_layer_norm_8)
        /*0020*/ 	.word	0x00000000


	//----- nvinfo : EIATTR_MIN_STACK_SIZE
	.align		4
.L_6:
        /*0024*/ 	.byte	0x04, 0x12
        /*0026*/ 	.short	(.L_8 - .L_7)
	.align		4
.L_7:
        /*0028*/ 	.word	index@(triton_poi_fused_add_native_layer_norm_8)
        /*002c*/ 	.word	0x00000000
.L_8:


//--------------------- .nv.info.triton_poi_fused_add_native_layer_norm_8 --------------------------
	.section	.nv.info.triton_poi_fused_add_native_layer_norm_8,"",@"SHT_CUDA_INFO"
	.sectionflags	@""
	.align	4


	//----- nvinfo : EIATTR_CUDA_API_VERSION
	.align		4
        /*0000*/ 	.byte	0x04, 0x37
        /*0002*/ 	.short	(.L_10 - .L_9)
.L_9:
        /*0004*/ 	.word	0x0000007c


	//----- nvinfo : EIATTR_KPARAM_INFO
	.align		4
.L_10:
        /*0008*/ 	.byte	0x04, 0x17
        /*000a*/ 	.short	(.L_12 - .L_11)
.L_11:
        /*000c*/ 	.word	0x00000000
        /*0010*/ 	.short	0x0007
        /*0012*/ 	.short	0x0038
        /*0014*/ 	.byte	0x00, 0xf0, 0x11, 0x00


	//----- nvinfo : EIATTR_KPARAM_INFO
	.align		4
.L_12:
        /*0018*/ 	.byte	0x04, 0x17
        /*001a*/ 	.short	(.L_14 - .L_13)
.L_13:
        /*001c*/ 	.word	0x00000000
        /*0020*/ 	.short	0x0006
        /*0022*/ 	.short	0x0030
        /*0024*/ 	.byte	0x00, 0xf4, 0x21, 0x00


	//----- nvinfo : EIATTR_KPARAM_INFO
	.align		4
.L_14:
        /*0028*/ 	.byte	0x04, 0x17
        /*002a*/ 	.short	(.L_16 - .L_15)
.L_15:
        /*002c*/ 	.word	0x00000000
        /*0030*/ 	.short	0x0005
        /*0032*/ 	.short	0x0028
        /*0034*/ 	.byte	0x00, 0xf4, 0x21, 0x00


	//----- nvinfo : EIATTR_KPARAM_INFO
	.align		4
.L_16:
        /*0038*/ 	.byte	0x04, 0x17
        /*003a*/ 	.short	(.L_18 - .L_17)
.L_17:
        /*003c*/ 	.word	0x00000000
        /*0040*/ 	.short	0x0004
        /*0042*/ 	.short	0x0020
        /*0044*/ 	.byte	0x00, 0xf4, 0x21, 0x00


	//----- nvinfo : EIATTR_KPARAM_INFO
	.align		4
.L_18:
        /*0048*/ 	.byte	0x04, 0x17
        /*004a*/ 	.short	(.L_20 - .L_19)
.L_19:
        /*004c*/ 	.word	0x00000000
        /*0050*/ 	.short	0x0003
        /*0052*/ 	.short	0x0018
        /*0054*/ 	.byte	0x00, 0xf4, 0x21, 0x00


	//----- nvinfo : EIATTR_KPARAM_INFO
	.align		4
.L_20:
        /*0058*/ 	.byte	0x04, 0x17
        /*005a*/ 	.short	(.L_22 - .L_21)
.L_21:
        /*005c*/ 	.word	0x00000000
        /*0060*/ 	.short	0x0002
        /*0062*/ 	.short	0x0010
        /*0064*/ 	.byte	0x00, 0xf4, 0x21, 0x00


	//----- nvinfo : EIATTR_KPARAM_INFO
	.align		4
.L_22:
        /*0068*/ 	.byte	0x04, 0x17
        /*006a*/ 	.short	(.L_24 - .L_23)
.L_23:
        /*006c*/ 	.word	0x00000000
        /*0070*/ 	.short	0x0001
        /*0072*/ 	.short	0x0008
        /*0074*/ 	.byte	0x00, 0xf4, 0x21, 0x00


	//----- nvinfo : EIATTR_KPARAM_INFO
	.align		4
.L_24:
        /*0078*/ 	.byte	0x04, 0x17
        /*007a*/ 	.short	(.L_26 - .L_25)
.L_25:
        /*007c*/ 	.word	0x00000000
        /*0080*/ 	.short	0x0000
        /*0082*/ 	.short	0x0000
        /*0084*/ 	.byte	0x00, 0xf4, 0x21, 0x00


	//----- nvinfo : EIATTR_SPARSE_MMA_MASK
	.align		4
.L_26:
        /*0088*/ 	.byte	0x03, 0x50
        /*008a*/ 	.short	0x0000


	//----- nvinfo : EIATTR_MAXREG_COUNT
	.align		4
        /*008c*/ 	.byte	0x03, 0x1b
        /*008e*/ 	.short	0x00ff


	//----- nvinfo : EIATTR_EXIT_INSTR_OFFSETS
	.align		4
        /*0090*/ 	.byte	0x04, 0x1c
        /*0092*/ 	.short	(.L_28 - .L_27)


	//   ....[0]....
.L_27:
        /*0094*/ 	.word	0x000002f0


	//   ....[1]....
        /*0098*/ 	.word	0x00000310


	//----- nvinfo : EIATTR_REQNTID
	.align		4
.L_28:
        /*009c*/ 	.byte	0x04, 0x10
        /*009e*/ 	.short	(.L_30 - .L_29)
.L_29:
        /*00a0*/ 	.word	0x00000080
        /*00a4*/ 	.word	0x00000001
        /*00a8*/ 	.word	0x00000001


	//----- nvinfo : EIATTR_CBANK_PARAM_SIZE
	.align		4
.L_30:
        /*00ac*/ 	.byte	0x03, 0x19
        /*00ae*/ 	.short	0x003c


	//----- nvinfo : EIATTR_PARAM_CBANK
	.align		4
        /*00b0*/ 	.byte	0x04, 0x0a
        /*00b2*/ 	.short	(.L_32 - .L_31)
	.align		4
.L_31:
        /*00b4*/ 	.word	index@(.nv.constant0.triton_poi_fused_add_native_layer_norm_8)
        /*00b8*/ 	.short	0x0210
        /*00ba*/ 	.short	0x003c


	//----- nvinfo : EIATTR_SW_WAR
	.align		4
.L_32:
        /*00bc*/ 	.byte	0x04, 0x36
        /*00be*/ 	.short	(.L_34 - .L_33)
.L_33:
        /*00c0*/ 	.word	0x00000008
.L_34:


//--------------------- .nv.callgraph             --------------------------
	.section	.nv.callgraph,"",@"SHT_CUDA_CALLGRAPH"
	.align	4
	.sectionentsize	8
	.align		4
        /*0000*/ 	.word	0x00000000
	.align		4
        /*0004*/ 	.word	0xffffffff
	.align		4
        /*0008*/ 	.word	0x00000000
	.align		4
        /*000c*/ 	.word	0xfffffffe
	.align		4
        /*0010*/ 	.word	0x00000000
	.align		4
        /*0014*/ 	.word	0xfffffffd
	.align		4
        /*0018*/ 	.word	0x00000000
	.align		4
        /*001c*/ 	.word	0xfffffffc


//--------------------- .nv.constant4             --------------------------
	.section	.nv.constant4,"a",@progbits
	.align	8
	.align		8
.nv.constant4:
        /*0000*/ 	.dword	_$_str


//--------------------- .text.triton_poi_fused_add_native_layer_norm_8 --------------------------
	.section	.text.triton_poi_fused_add_native_layer_norm_8,"ax",@progbits
	.align	128
        .global         triton_poi_fused_add_native_layer_norm_8
        .type           triton_poi_fused_add_native_layer_norm_8,@function
        .size           triton_poi_fused_add_native_layer_norm_8,(.L_x_1 - triton_poi_fused_add_native_layer_norm_8)
        .other          triton_poi_fused_add_native_layer_norm_8,@"STO_CUDA_ENTRY STV_DEFAULT"
triton_poi_fused_add_native_layer_norm_8:
.text.triton_poi_fused_add_native_layer_norm_8:
[----:B------:R-:W0:Y:S01]  /*0000*/  LDC R1, c[0x0][0x28] ;  /* 0x00000a00ff017b82 */ /* 0x000e220000000800 */
[----:B------:R-:W1:Y:S07]  /*0010*/  S2R R14, SR_TID.X ;  /* 0x00000000000e7919 */ /* 0x000e6e0000002100 */
[----:B------:R-:W2:Y:S01]  /*0020*/  LDC.64 R12, c[0x0][0x228] ;  /* 0x00008a00ff0c7b82 */ /* 0x000ea20000000a00 */
[----:B------:R-:W-:Y:S01]  /*0030*/  ULDC.64 UR4, c[0x0][0x208] ;  /* 0x0000820000047ab9 */ /* 0x000fe20000000a00 */
[----:B------:R-:W3:Y:S06]  /*0040*/  S2R R3, SR_CTAID.X ;  /* 0x0000000000037919 */ /* 0x000eec0000002500 */
[----:B------:R-:W4:Y:S08]  /*0050*/  LDC.64 R10, c[0x0][0x218] ;  /* 0x00008600ff0a7b82 */ /* 0x000f300000000a00 */
[----:B------:R-:W5:Y:S08]  /*0060*/  LDC.64 R8, c[0x0][0x210] ;  /* 0x00008400ff087b82 */ /* 0x000f700000000a00 */
[----:B------:R-:W5:Y:S01]  /*0070*/  LDC.64 R6, c[0x0][0x220] ;  /* 0x00008800ff067b82 */ /* 0x000f620000000a00 */
[----:B-1----:R-:W-:-:S04]  /*0080*/  LOP3.LUT R14, R14, 0x7f, RZ, 0xc0, !PT ;  /* 0x0000007f0e0e7812 */ /* 0x002fc800078ec0ff */
[----:B---3--:R-:W-:-:S04]  /*0090*/  LEA R14, R3, R14, 0x7 ;  /* 0x0000000e030e7211 */ /* 0x008fc800078e38ff */
[----:B------:R-:W-:Y:S01]  /*00a0*/  SHF.R.S32.HI R5, RZ, 0x1f, R14 ;  /* 0x0000001fff057819 */ /* 0x000fe2000001140e */
[C---:B------:R-:W-:Y:S01]  /*00b0*/  IMAD.HI R0, R14.reuse, 0x7f807f81, RZ ;  /* 0x7f807f810e007827 */ /* 0x040fe200078e02ff */
[----:B------:R-:W-:Y:S02]  /*00c0*/  ISETP.GE.AND P0, PT, R14, 0x1010, PT ;  /* 0x000010100e00780c */ /* 0x000fe40003f06270 */
[----:B------:R-:W-:Y:S02]  /*00d0*/  LEA.HI R18, R5, R14, RZ, 0x2 ;  /* 0x0000000e05127211 */ /* 0x000fe400078f10ff */
[----:B------:R-:W-:Y:S01]  /*00e0*/  SHF.R.U32.HI R3, RZ, 0x1f, R0 ;  /* 0x0000001fff037819 */ /* 0x000fe20000011600 */
[----:B------:R-:W1:Y:S01]  /*00f0*/  LDC.64 R4, c[0x0][0x230] ;  /* 0x00008c00ff047b82 */ /* 0x000e620000000a00 */
[----:B------:R-:W-:Y:S02]  /*0100*/  SHF.R.S32.HI R19, RZ, 0x2, R18 ;  /* 0x00000002ff137819 */ /* 0x000fe40000011412 */
[----:B------:R-:W-:Y:S01]  /*0110*/  LEA.HI.SX32 R15, R0, R3, 0x17 ;  /* 0x00000003000f7211 */ /* 0x000fe200078fbaff */
[----:B------:R-:W-:-:S02]  /*0120*/  HFMA2.MMA R0, -RZ, RZ, 0, 0 ;  /* 0x00000000ff007435 */ /* 0x000fc400000001ff */
[----:B--2---:R-:W-:Y:S02]  /*0130*/  IMAD.WIDE R16, R19, 0x4, R12 ;  /* 0x0000000413107825 */ /* 0x004fe400078e020c */
[----:B------:R-:W2:Y:S02]  /*0140*/  LDC.64 R2, c[0x0][0x238] ;  /* 0x00008e00ff027b82 */ /* 0x000ea40000000a00 */
[----:B------:R-:W-:Y:S01]  /*0150*/  IMAD R12, R15, -0x404, R14 ;  /* 0xfffffbfc0f0c7824 */ /* 0x000fe200078e020e */
[----:B------:R-:W-:-:S03]  /*0160*/  LOP3.LUT R21, R18, 0xfffffffc, RZ, 0xc0, !PT ;  /* 0xfffffffc12157812 */ /* 0x000fc600078ec0ff */
[----:B------:R3:W2:Y:S01]  /*0170*/  @!P0 LDG.E.EL R0, desc[UR4][R16.64] ;  /* 0x0000000410008981 */ /* 0x0006a2000c2e1900 */
[----:B------:R-:W-:Y:S01]  /*0180*/  IMAD R13, R15, 0x420, R12 ;  /* 0x000004200f0d7824 */ /* 0x000fe200078e020c */
[----:B------:R-:W-:Y:S01]  /*0190*/  IADD3 R21, R14, -R21, RZ ;  /* 0x800000150e157210 */ /* 0x000fe20007ffe0ff */
[----:B----4-:R-:W-:Y:S01]  /*01a0*/  IMAD.WIDE R10, R12, 0x4, R10 ;  /* 0x000000040c0a7825 */ /* 0x010fe200078e020a */
[----:B------:R-:W-:Y:S02]  /*01b0*/  MOV R12, RZ ;  /* 0x000000ff000c7202 */ /* 0x000fe40000000f00 */
[----:B------:R-:W-:Y:S01]  /*01c0*/  CS2R R14, SRZ ;  /* 0x00000000000e7805 */ /* 0x000fe2000001ff00 */
[----:B-----5:R-:W-:Y:S01]  /*01d0*/  IMAD.WIDE R8, R13, 0x4, R8 ;  /* 0x000000040d087825 */ /* 0x020fe200078e0208 */
[----:B---3--:R-:W3:Y:S03]  /*01e0*/  LDC.64 R16, c[0x0][0x240] ;  /* 0x00009000ff107b82 */ /* 0x008ee60000000a00 */
[----:B0-----:R-:W-:Y:S01]  /*01f0*/  IMAD.WIDE R6, R19, 0x4, R6 ;  /* 0x0000000413067825 */ /* 0x001fe200078e0206 */
[----:B------:R-:W4:Y:S04]  /*0200*/  @!P0 LDG.E.EL R15, desc[UR4][R10.64] ;  /* 0x000000040a0f8981 */ /* 0x000f28000c2e1900 */
[----:B------:R-:W4:Y:S01]  /*0210*/  @!P0 LDG.E R12, desc[UR4][R8.64] ;  /* 0x00000004080c8981 */ /* 0x000f22000c1e1900 */
[----:B------:R-:W-:-:S03]  /*0220*/  CS2R R18, SRZ ;  /* 0x0000000000127805 */ /* 0x000fc6000001ff00 */
[----:B------:R3:W5:Y:S01]  /*0230*/  @!P0 LDG.E.EL R14, desc[UR4][R6.64] ;  /* 0x00000004060e8981 */ /* 0x000762000c2e1900 */
[----:B-1----:R-:W-:-:S04]  /*0240*/  IMAD.WIDE R4, R21, 0x4, R4 ;  /* 0x0000000415047825 */ /* 0x002fc800078e0204 */
[----:B--2---:R-:W-:Y:S01]  /*0250*/  IMAD.WIDE R2, R21, 0x4, R2 ;  /* 0x0000000415027825 */ /* 0x004fe200078e0202 */
[----:B------:R-:W2:Y:S04]  /*0260*/  @!P0 LDG.E.EL R18, desc[UR4][R4.64] ;  /* 0x0000000404128981 */ /* 0x000ea8000c2e1900 */
[----:B------:R-:W2:Y:S01]  /*0270*/  @!P0 LDG.E.EL R19, desc[UR4][R2.64] ;  /* 0x0000000402138981 */ /* 0x000ea2000c2e1900 */
[----:B---3--:R-:W-:-:S04]  /*0280*/  IMAD.WIDE R6, R13, 0x4, R16 ;  /* 0x000000040d067825 */ /* 0x008fc800078e0210 */
[----:B------:R-:W-:-:S06]  /*0290*/  FADD R0, R0, 9.9999997473787516356e-06 ;  /* 0x3727c5ac00007421 */ /* 0x000fcc0000000000 */
[----:B------:R-:W0:Y:S01]  /*02a0*/  MUFU.RSQ R0, R0 ;  /* 0x0000000000007308 */ /* 0x000e220000001400 */
[----:B----4-:R-:W-:-:S04]  /*02b0*/  FADD R15, R15, R12 ;  /* 0x0000000c0f0f7221 */ /* 0x010fc80000000000 */
[----:B-----5:R-:W-:-:S04]  /*02c0*/  FADD R15, R15, -R14 ;  /* 0x8000000e0f0f7221 */ /* 0x020fc80000000000 */
[----:B0-----:R-:W-:-:S04]  /*02d0*/  FMUL R8, R0, R15 ;  /* 0x0000000f00087220 */ /* 0x001fc80000400000 */
[----:B--2---:R-:W-:Y:S01]  /*02e0*/  FFMA R19, R8, R18, R19 ;  /* 0x0000001208137223 */ /* 0x004fe20000000013 */
[----:B------:R-:W-:Y:S06]  /*02f0*/  @P0 EXIT ;  /* 0x000000000000094d */ /* 0x000fec0003800000 */
[----:B------:R-:W-:Y:S01]  /*0300*/  STG.E desc[UR4][R6.64], R19 ;  /* 0x0000001306007986 */ /* 0x000fe2000c101904 */
[----:B------:R-:W-:Y:S05]  /*0310*/  EXIT ;  /* 0x000000000000794d */ /* 0x000fea0003800000 */
.L_x_0:
[----:B------:R-:W-:-:S00]  /*0320*/  BRA `(.L_x_0) ;  /* 0xfffffffc00fc7947 */ /* 0x000fc0000383ffff */
[----:B------:R-:W-:-:S00]  /*0330*/  NOP ;  /* 0x0000000000007918 */ /* 0x000fc00000000000 */
        /* <DEDUP_REMOVED lines=12> */
.L_x_1:


//--------------------- .nv.global.init           --------------------------
	.section	.nv.global.init,"aw",@progbits
.nv.global.init:
	.type		_$_str,@object
	.size		_$_str,(.L_0 - _$_str)
_$_str:
        /*0000*/ 	.byte	0x5f, 0x5f, 0x43, 0x55, 0x44, 0x41, 0x5f, 0x46, 0x54, 0x5a, 0x00
.L_0:


//--------------------- .nv.constant0.triton_poi_fused_add_native_layer_norm_8 --------------------------
	.section	.nv.constant0.triton_poi_fused_add_native_layer_norm_8,"a",@progbits
	.sectionflags	@""
	.align	4
.nv.constant0.triton_poi_fused_add_native_layer_norm_8:
	.zero		588
